	.headerflags	@"EF_CUDA_TEXMODE_UNIFIED EF_CUDA_64BIT_ADDRESS EF_CUDA_ACCELERATORS EF_CUDA_SM90 EF_CUDA_VIRTUAL_SM(EF_CUDA_SM90)"
	.elftype	@"ET_EXEC"


//--------------------- .nv.info                  --------------------------
	.section	.nv.info,"",@"SHT_CUDA_INFO"
	.align	4


	//----- nvinfo : EIATTR_REGCOUNT
	.align		4
        /*0000*/ 	.byte	0x04, 0x2f
        /*0002*/ 	.short	(.L_1 - .L_0)
	.align		4
.L_0:
        /*0004*/ 	.word	index@(triton_poi_fused_convolution_sigmoid_4)
        /*0008*/ 	.word	0x0000000a


	//----- nvinfo : EIATTR_MIN_STACK_SIZE
	.align		4
.L_1:
        /*000c*/ 	.byte	0x04, 0x12
        /*000e*/ 	.short	(.L_3 - .L_2)
	.align		4
.L_2:
        /*0010*/ 	.word	index@(triton_poi_fused_convolution_sigmoid_4)
        /*0014*/ 	.word	0x00000000


	//----- nvinfo : EIATTR_FRAME_SIZE
	.align		4
.L_3:
        /*0018*/ 	.byte	0x04, 0x11
        /*001a*/ 	.short	(.L_5 - .L_4)
	.align		4
.L_4:
        /*001c*/ 	.word	index@(triton_poi_fused_convolution_sigmoid_4)
        /*0020*/ 	.word	0x00000000


	//----- nvinfo : EIATTR_MIN_STACK_SIZE
	.align		4
.L_5:
        /*0024*/ 	.byte	0x04, 0x12
        /*0026*/ 	.short	(.L_7 - .L_6)
	.align		4
.L_6:
        /*0028*/ 	.word	index@(triton_poi_fused_convolution_sigmoid_4)
        /*002c*/ 	.word	0x00000000
.L_7:


//--------------------- .nv.info.triton_poi_fused_convolution_sigmoid_4 --------------------------
	.section	.nv.info.triton_poi_fused_convolution_sigmoid_4,"",@"SHT_CUDA_INFO"
	.sectionflags	@""
	.align	4


	//----- nvinfo : EIATTR_CUDA_API_VERSION
	.align		4
        /*0000*/ 	.byte	0x04, 0x37
        /*0002*/ 	.short	(.L_9 - .L_8)
.L_8:
        /*0004*/ 	.word	0x0000007c


	//----- nvinfo : EIATTR_KPARAM_INFO
	.align		4
.L_9:
        /*0008*/ 	.byte	0x04, 0x17
        /*000a*/ 	.short	(.L_11 - .L_10)
.L_10:
        /*000c*/ 	.word	0x00000000
        /*0010*/ 	.short	0x0002
        /*0012*/ 	.short	0x0010
        /*0014*/ 	.byte	0x00, 0xf0, 0x11, 0x00


	//----- nvinfo : EIATTR_KPARAM_INFO
	.align		4
.L_11:
        /*0018*/ 	.byte	0x04, 0x17
        /*001a*/ 	.short	(.L_13 - .L_12)
.L_12:
        /*001c*/ 	.word	0x00000000
        /*0020*/ 	.short	0x0001
        /*0022*/ 	.short	0x0008
        /*0024*/ 	.byte	0x00, 0xf4, 0x21, 0x00


	//----- nvinfo : EIATTR_KPARAM_INFO
	.align		4
.L_13:
        /*0028*/ 	.byte	0x04, 0x17
        /*002a*/ 	.short	(.L_15 - .L_14)
.L_14:
        /*002c*/ 	.word	0x00000000
        /*0030*/ 	.short	0x0000
        /*0032*/ 	.short	0x0000
        /*0034*/ 	.byte	0x00, 0xf4, 0x21, 0x00


	//----- nvinfo : EIATTR_SPARSE_MMA_MASK
	.align		4
.L_15:
        /*0038*/ 	.byte	0x03, 0x50
        /*003a*/ 	.short	0x0000


	//----- nvinfo : EIATTR_MAXREG_COUNT
	.align		4
        /*003c*/ 	.byte	0x03, 0x1b
        /*003e*/ 	.short	0x00ff


	//----- nvinfo : EIATTR_EXIT_INSTR_OFFSETS
	.align		4
        /*0040*/ 	.byte	0x04, 0x1c
        /*0042*/ 	.short	(.L_17 - .L_16)


	//   ....[0]....
.L_16:
        /*0044*/ 	.word	0x000001b0


	//   ....[1]....
        /*0048*/ 	.word	0x000001d0


	//----- nvinfo : EIATTR_REQNTID
	.align		4
.L_17:
        /*004c*/ 	.byte	0x04, 0x10
        /*004e*/ 	.short	(.L_19 - .L_18)
.L_18:
        /*0050*/ 	.word	0x00000080
        /*0054*/ 	.word	0x00000001
        /*0058*/ 	.word	0x00000001


	//----- nvinfo : EIATTR_CBANK_PARAM_SIZE
	.align		4
.L_19:
        /*005c*/ 	.byte	0x03, 0x19
        /*005e*/ 	.short	0x0014


	//----- nvinfo : EIATTR_PARAM_CBANK
	.align		4
        /*0060*/ 	.byte	0x04, 0x0a
        /*0062*/ 	.short	(.L_21 - .L_20)
	.align		4
.L_20:
        /*0064*/ 	.word	index@(.nv.constant0.triton_poi_fused_convolution_sigmoid_4)
        /*0068*/ 	.short	0x0210
        /*006a*/ 	.short	0x0014


	//----- nvinfo : EIATTR_SW_WAR
	.align		4
.L_21:
        /*006c*/ 	.byte	0x04, 0x36
        /*006e*/ 	.short	(.L_23 - .L_22)
.L_22:
        /*0070*/ 	.word	0x00000008
.L_23:


//--------------------- .nv.callgraph             --------------------------
	.section	.nv.callgraph,"",@"SHT_CUDA_CALLGRAPH"
	.align	4
	.sectionentsize	8
	.align		4
        /*0000*/ 	.word	0x00000000
	.align		4
        /*0004*/ 	.word	0xffffffff
	.align		4
        /*0008*/ 	.word	0x00000000
	.align		4
        /*000c*/ 	.word	0xfffffffe
	.align		4
        /*0010*/ 	.word	0x00000000
	.align		4
        /*0014*/ 	.word	0xfffffffd
	.align		4
        /*0018*/ 	.word	0x00000000
	.align		4
        /*001c*/ 	.word	0xfffffffc


//--------------------- .text.triton_poi_fused_convolution_sigmoid_4 --------------------------
	.section	.text.triton_poi_fused_convolution_sigmoid_4,"ax",@progbits
	.align	128
        .global         triton_poi_fused_convolution_sigmoid_4
        .type           triton_poi_fused_convolution_sigmoid_4,@function
        .size           triton_poi_fused_convolution_sigmoid_4,(.L_x_1 - triton_poi_fused_convolution_sigmoid_4)
        .other          triton_poi_fused_convolution_sigmoid_4,@"STO_CUDA_ENTRY STV_DEFAULT"
triton_poi_fused_convolution_sigmoid_4:
.text.triton_poi_fused_convolution_sigmoid_4:
[----:B------:R-:W0:Y:S02]  /*0000*/  LDC R1, c[0x0][0x28] ;  /* 0x00000a00ff017b82 */ /* 0x000e240000000800 */
[----:B------:R-:W1:Y:S01]  /*0010*/  S2R R0, SR_TID.X ;  /* 0x0000000000007919 */ /* 0x000e620000002100 */
[----:B------:R-:W2:Y:S01]  /*0020*/  LDC.64 R2, c[0x0][0x210] ;  /* 0x00008400ff027b82 */ /* 0x000ea20000000a00 */
[----:B------:R-:W-:Y:S01]  /*0030*/  ULDC.64 UR4, c[0x0][0x208] ;  /* 0x0000820000047ab9 */ /* 0x000fe20000000a00 */
[----:B------:R-:W3:Y:S06]  /*0040*/  S2R R7, SR_CTAID.X ;  /* 0x0000000000077919 */ /* 0x000eec0000002500 */
[----:B------:R-:W4:Y:S01]  /*0050*/  LDC.64 R4, c[0x0][0x218] ;  /* 0x00008600ff047b82 */ /* 0x000f220000000a00 */
[----:B-1----:R-:W-:Y:S01]  /*0060*/  LOP3.LUT R0, R0, 0x7f, RZ, 0xc0, !PT ;  /* 0x0000007f00007812 */ /* 0x002fe200078ec0ff */
[----:B----4-:R-:W4:Y:S03]  /*0070*/  LDG.E R5, desc[UR4][R4.64] ;  /* 0x0000000404057981 */ /* 0x010f26000c1e1900 */
[----:B---3--:R-:W-:Y:S01]  /*0080*/  LEA R7, R7, R0, 0x7 ;  /* 0x0000000007077211 */ /* 0x008fe200078e38ff */
[----:B------:R-:W-:-:S03]  /*0090*/  HFMA2.MMA R0, -RZ, RZ, 0, 0 ;  /* 0x00000000ff007435 */ /* 0x000fc600000001ff */
[C---:B------:R-:W-:Y:S01]  /*00a0*/  ISETP.GE.AND P0, PT, R7.reuse, 0xb64, PT ;  /* 0x00000b640700780c */ /* 0x040fe20003f06270 */
[----:B--2---:R-:W-:-:S12]  /*00b0*/  IMAD.WIDE R2, R7, 0x4, R2 ;  /* 0x0000000407027825 */ /* 0x004fd800078e0202 */
[----:B------:R-:W4:Y:S02]  /*00c0*/  @!P0 LDG.E R0, desc[UR4][R2.64] ;  /* 0x0000000402008981 */ /* 0x000f24000c1e1900 */
[----:B----4-:R-:W-:-:S04]  /*00d0*/  FADD R0, R5, R0 ;  /* 0x0000000005007221 */ /* 0x010fc80000000000 */
[----:B------:R-:W-:-:S04]  /*00e0*/  FADD R0, RZ, -R0 ;  /* 0x80000000ff007221 */ /* 0x000fc80000000000 */
[----:B------:R-:W-:-:S05]  /*00f0*/  FMUL R0, R0, 1.4426950216293334961 ;  /* 0x3fb8aa3b00007820 */ /* 0x000fca0000400000 */
[----:B------:R-:W-:-:S13]  /*0100*/  FSETP.GEU.AND P1, PT, R0, -126, PT ;  /* 0xc2fc00000000780b */ /* 0x000fda0003f2e000 */
[----:B------:R-:W-:-:S04]  /*0110*/  @!P1 FMUL R0, R0, 0.5 ;  /* 0x3f00000000009820 */ /* 0x000fc80000400000 */
[----:B------:R-:W1:Y:S02]  /*0120*/  MUFU.EX2 R6, R0 ;  /* 0x0000000000067308 */ /* 0x000e640000000800 */
[----:B-1----:R-:W-:-:S04]  /*0130*/  @!P1 FMUL R6, R6, R6 ;  /* 0x0000000606069220 */ /* 0x002fc80000400000 */
[----:B------:R-:W-:-:S05]  /*0140*/  FADD R6, R6, 1 ;  /* 0x3f80000006067421 */ /* 0x000fca0000000000 */
[----:B------:R-:W-:-:S13]  /*0150*/  FSETP.GT.AND P1, PT, R6, 8.50705917302346158658e+37, PT ;  /* 0x7e8000000600780b */ /* 0x000fda0003f24000 */
[----:B------:R-:W-:-:S06]  /*0160*/  @P1 FMUL R6, R6, 0.25 ;  /* 0x3e80000006061820 */ /* 0x000fcc0000400000 */
[----:B------:R-:W1:Y:S01]  /*0170*/  MUFU.RCP R6, R6 ;  /* 0x0000000600067308 */ /* 0x000e620000001000 */
[----:B------:R-:W-:-:S04]  /*0180*/  MOV R5, 0x3e800000 ;  /* 0x3e80000000057802 */ /* 0x000fc80000000f00 */
[----:B------:R-:W-:-:S05]  /*0190*/  FSEL R5, R5, 1, P1 ;  /* 0x3f80000005057808 */ /* 0x000fca0000800000 */
[----:B-1----:R-:W-:Y:S01]  /*01a0*/  FMUL R5, R6, R5 ;  /* 0x0000000506057220 */ /* 0x002fe20000400000 */
[----:B------:R-:W-:Y:S06]  /*01b0*/  @P0 EXIT ;  /* 0x000000000000094d */ /* 0x000fec0003800000 */
[----:B------:R-:W-:Y:S01]  /*01c0*/  STG.E desc[UR4][R2.64], R5 ;  /* 0x0000000502007986 */ /* 0x000fe2000c101904 */
[----:B------:R-:W-:Y:S05]  /*01d0*/  EXIT ;  /* 0x000000000000794d */ /* 0x000fea0003800000 */
.L_x_0:
[----:B------:R-:W-:-:S00]  /*01e0*/  BRA `(.L_x_0) ;  /* 0xfffffffc00fc7947 */ /* 0x000fc0000383ffff */
[----:B------:R-:W-:-:S00]  /*01f0*/  NOP ;  /* 0x0000000000007918 */ /* 0x000fc00000000000 */
        /* <DEDUP_REMOVED lines=8> */
.L_x_1:


//--------------------- .nv.constant0.triton_poi_fused_convolution_sigmoid_4 --------------------------
	.section	.nv.constant0.triton_poi_fused_convolution_sigmoid_4,"a",@progbits
	.sectionflags	@""
	.align	4
.nv.constant0.triton_poi_fused_convolution_sigmoid_4:
	.zero		548
